	.headerflags	@"EF_CUDA_TEXMODE_UNIFIED EF_CUDA_64BIT_ADDRESS EF_CUDA_ACCELERATORS EF_CUDA_SM90 EF_CUDA_VIRTUAL_SM(EF_CUDA_SM90)"
	.elftype	@"ET_EXEC"


//--------------------- .nv.info                  --------------------------
	.section	.nv.info,"",@"SHT_CUDA_INFO"
	.align	4


	//----- nvinfo : EIATTR_REGCOUNT
	.align		4
        /*0000*/ 	.byte	0x04, 0x2f
        /*0002*/ 	.short	(.L_1 - .L_0)
	.align		4
.L_0:
        /*0004*/ 	.word	index@(triton_poi_fused_cat_28)
        /*0008*/ 	.word	0x0000002c


	//----- nvinfo : EIATTR_MIN_STACK_SIZE
	.align		4
.L_1:
        /*000c*/ 	.byte	0x04, 0x12
        /*000e*/ 	.short	(.L_3 - .L_2)
	.align		4
.L_2:
        /*0010*/ 	.word	index@(triton_poi_fused_cat_28)
        /*0014*/ 	.word	0x00000000


	//----- nvinfo : EIATTR_FRAME_SIZE
	.align		4
.L_3:
        /*0018*/ 	.byte	0x04, 0x11
        /*001a*/ 	.short	(.L_5 - .L_4)
	.align		4
.L_4:
        /*001c*/ 	.word	index@(triton_poi_fused_cat_28)
        /*0020*/ 	.word	0x00000000


	//----- nvinfo : EIATTR_MIN_STACK_SIZE
	.align		4
.L_5:
        /*0024*/ 	.byte	0x04, 0x12
        /*0026*/ 	.short	(.L_7 - .L_6)
	.align		4
.L_6:
        /*0028*/ 	.word	index@(triton_poi_fused_cat_28)
        /*002c*/ 	.word	0x00000000
.L_7:


//--------------------- .nv.info.triton_poi_fused_cat_28 --------------------------
	.section	.nv.info.triton_poi_fused_cat_28,"",@"SHT_CUDA_INFO"
	.sectionflags	@""
	.align	4


	//----- nvinfo : EIATTR_CUDA_API_VERSION
	.align		4
        /*0000*/ 	.byte	0x04, 0x37
        /*0002*/ 	.short	(.L_9 - .L_8)
.L_8:
        /*0004*/ 	.word	0x0000007c


	//----- nvinfo : EIATTR_KPARAM_INFO
	.align		4
.L_9:
        /*0008*/ 	.byte	0x04, 0x17
        /*000a*/ 	.short	(.L_11 - .L_10)
.L_10:
        /*000c*/ 	.word	0x00000000
        /*0010*/ 	.short	0x0009
        /*0012*/ 	.short	0x0048
        /*0014*/ 	.byte	0x00, 0xf0, 0x11, 0x00


	//----- nvinfo : EIATTR_KPARAM_INFO
	.align		4
.L_11:
        /*0018*/ 	.byte	0x04, 0x17
        /*001a*/ 	.short	(.L_13 - .L_12)
.L_12:
        /*001c*/ 	.word	0x00000000
        /*0020*/ 	.short	0x0008
        /*0022*/ 	.short	0x0040
        /*0024*/ 	.byte	0x00, 0xf4, 0x21, 0x00


	//----- nvinfo : EIATTR_KPARAM_INFO
	.align		4
.L_13:
        /*0028*/ 	.byte	0x04, 0x17
        /*002a*/ 	.short	(.L_15 - .L_14)
.L_14:
        /*002c*/ 	.word	0x00000000
        /*0030*/ 	.short	0x0007
        /*0032*/ 	.short	0x0038
        /*0034*/ 	.byte	0x00, 0xf4, 0x21, 0x00


	//----- nvinfo : EIATTR_KPARAM_INFO
	.align		4
.L_15:
        /*0038*/ 	.byte	0x04, 0x17
        /*003a*/ 	.short	(.L_17 - .L_16)
.L_16:
        /*003c*/ 	.word	0x00000000
        /*0040*/ 	.short	0x0006
        /*0042*/ 	.short	0x0030
        /*0044*/ 	.byte	0x00, 0xf4, 0x21, 0x00


	//----- nvinfo : EIATTR_KPARAM_INFO
	.align		4
.L_17:
        /*0048*/ 	.byte	0x04, 0x17
        /*004a*/ 	.short	(.L_19 - .L_18)
.L_18:
        /*004c*/ 	.word	0x00000000
        /*0050*/ 	.short	0x0005
        /*0052*/ 	.short	0x0028
        /*0054*/ 	.byte	0x00, 0xf4, 0x21, 0x00


	//----- nvinfo : EIATTR_KPARAM_INFO
	.align		4
.L_19:
        /*0058*/ 	.byte	0x04, 0x17
        /*005a*/ 	.short	(.L_21 - .L_20)
.L_20:
        /*005c*/ 	.word	0x00000000
        /*0060*/ 	.short	0x0004
        /*0062*/ 	.short	0x0020
        /*0064*/ 	.byte	0x00, 0xf4, 0x21, 0x00


	//----- nvinfo : EIATTR_KPARAM_INFO
	.align		4
.L_21:
        /*0068*/ 	.byte	0x04, 0x17
        /*006a*/ 	.short	(.L_23 - .L_22)
.L_22:
        /*006c*/ 	.word	0x00000000
        /*0070*/ 	.short	0x0003
        /*0072*/ 	.short	0x0018
        /*0074*/ 	.byte	0x00, 0xf4, 0x21, 0x00


	//----- nvinfo : EIATTR_KPARAM_INFO
	.align		4
.L_23:
        /*0078*/ 	.byte	0x04, 0x17
        /*007a*/ 	.short	(.L_25 - .L_24)
.L_24:
        /*007c*/ 	.word	0x00000000
        /*0080*/ 	.short	0x0002
        /*0082*/ 	.short	0x0010
        /*0084*/ 	.byte	0x00, 0xf4, 0x21, 0x00


	//----- nvinfo : EIATTR_KPARAM_INFO
	.align		4
.L_25:
        /*0088*/ 	.byte	0x04, 0x17
        /*008a*/ 	.short	(.L_27 - .L_26)
.L_26:
        /*008c*/ 	.word	0x00000000
        /*0090*/ 	.short	0x0001
        /*0092*/ 	.short	0x0008
        /*0094*/ 	.byte	0x00, 0xf4, 0x21, 0x00


	//----- nvinfo : EIATTR_KPARAM_INFO
	.align		4
.L_27:
        /*0098*/ 	.byte	0x04, 0x17
        /*009a*/ 	.short	(.L_29 - .L_28)
.L_28:
        /*009c*/ 	.word	0x00000000
        /*00a0*/ 	.short	0x0000
        /*00a2*/ 	.short	0x0000
        /*00a4*/ 	.byte	0x00, 0xf4, 0x21, 0x00


	//----- nvinfo : EIATTR_SPARSE_MMA_MASK
	.align		4
.L_29:
        /*00a8*/ 	.byte	0x03, 0x50
        /*00aa*/ 	.short	0x0000


	//----- nvinfo : EIATTR_MAXREG_COUNT
	.align		4
        /*00ac*/ 	.byte	0x03, 0x1b
        /*00ae*/ 	.short	0x00ff


	//----- nvinfo : EIATTR_EXIT_INSTR_OFFSETS
	.align		4
        /*00b0*/ 	.byte	0x04, 0x1c
        /*00b2*/ 	.short	(.L_31 - .L_30)


	//   ....[0]....
.L_30:
        /*00b4*/ 	.word	0x00001c80


	//----- nvinfo : EIATTR_REQNTID
	.align		4
.L_31:
        /*00b8*/ 	.byte	0x04, 0x10
        /*00ba*/ 	.short	(.L_33 - .L_32)
.L_32:
        /*00bc*/ 	.word	0x00000080
        /*00c0*/ 	.word	0x00000001
        /*00c4*/ 	.word	0x00000001


	//----- nvinfo : EIATTR_CBANK_PARAM_SIZE
	.align		4
.L_33:
        /*00c8*/ 	.byte	0x03, 0x19
        /*00ca*/ 	.short	0x004c


	//----- nvinfo : EIATTR_PARAM_CBANK
	.align		4
        /*00cc*/ 	.byte	0x04, 0x0a
        /*00ce*/ 	.short	(.L_35 - .L_34)
	.align		4
.L_34:
        /*00d0*/ 	.word	index@(.nv.constant0.triton_poi_fused_cat_28)
        /*00d4*/ 	.short	0x0210
        /*00d6*/ 	.short	0x004c


	//----- nvinfo : EIATTR_SW_WAR
	.align		4
.L_35:
        /*00d8*/ 	.byte	0x04, 0x36
        /*00da*/ 	.short	(.L_37 - .L_36)
.L_36:
        /*00dc*/ 	.word	0x00000008
.L_37:


//--------------------- .nv.callgraph             --------------------------
	.section	.nv.callgraph,"",@"SHT_CUDA_CALLGRAPH"
	.align	4
	.sectionentsize	8
	.align		4
        /*0000*/ 	.word	0x00000000
	.align		4
        /*0004*/ 	.word	0xffffffff
	.align		4
        /*0008*/ 	.word	0x00000000
	.align		4
        /*000c*/ 	.word	0xfffffffe
	.align		4
        /*0010*/ 	.word	0x00000000
	.align		4
        /*0014*/ 	.word	0xfffffffd
	.align		4
        /*0018*/ 	.word	0x00000000
	.align		4
        /*001c*/ 	.word	0xfffffffc


//--------------------- .text.triton_poi_fused_cat_28 --------------------------
	.section	.text.triton_poi_fused_cat_28,"ax",@progbits
	.align	128
        .global         triton_poi_fused_cat_28
        .type           triton_poi_fused_cat_28,@function
        .size           triton_poi_fused_cat_28,(.L_x_1 - triton_poi_fused_cat_28)
        .other          triton_poi_fused_cat_28,@"STO_CUDA_ENTRY STV_DEFAULT"
triton_poi_fused_cat_28:
.text.triton_poi_fused_cat_28:
[----:B------:R-:W-:Y:S01]  /*0000*/  LDC R1, c[0x0][0x28] ;  /* 0x00000a00ff017b82 */ /* 0x000fe20000000800 */
[----:B------:R-:W1:Y:S07]  /*0010*/  S2R R0, SR_TID.X ;  /* 0x0000000000007919 */ /* 0x000e6e0000002100 */
[----:B------:R-:W2:Y:S01]  /*0020*/  LDC.64 R8, c[0x0][0x220] ;  /* 0x00008800ff087b82 */ /* 0x000ea20000000a00 */
[----:B------:R-:W-:Y:S01]  /*0030*/  CS2R R12, SRZ ;  /* 0x00000000000c7805 */ /* 0x000fe2000001ff00 */
[----:B------:R-:W-:Y:S01]  /*0040*/  ULDC.64 UR4, c[0x0][0x208] ;  /* 0x0000820000047ab9 */ /* 0x000fe20000000a00 */
[----:B------:R-:W3:Y:S05]  /*0050*/  S2R R3, SR_CTAID.X ;  /* 0x0000000000037919 */ /* 0x000eea0000002500 */
[----:B------:R-:W4:Y:S01]  /*0060*/  LDC.64 R34, c[0x0][0x228] ;  /* 0x00008a00ff227b82 */ /* 0x000f220000000a00 */
[----:B------:R-:W-:-:S02]  /*0070*/  CS2R R20, SRZ ;  /* 0x0000000000147805 */ /* 0x000fc4000001ff00 */
[----:B------:R-:W-:Y:S01]  /*0080*/  CS2R R22, SRZ ;  /* 0x0000000000167805 */ /* 0x000fe2000001ff00 */
[----:B------:R-:W-:Y:S01]  /*0090*/  ULDC.64 UR6, c[0x0][0x230] ;  /* 0x00008c0000067ab9 */ /* 0x000fe20000000a00 */
[----:B-1----:R-:W-:Y:S01]  /*00a0*/  IMAD.SHL.U32 R0, R0, 0x4, RZ ;  /* 0x0000000400007824 */ /* 0x002fe200078e00ff */
[----:B---3--:R-:W-:-:S04]  /*00b0*/  SHF.R.S32.HI R4, RZ, 0x15, R3 ;  /* 0x00000015ff047819 */ /* 0x008fc80000011403 */
[----:B------:R-:W-:Y:S02]  /*00c0*/  LOP3.LUT R0, R0, 0x1fc, RZ, 0xc0, !PT ;  /* 0x000001fc00007812 */ /* 0x000fe400078ec0ff */
[----:B------:R-:W-:-:S03]  /*00d0*/  SGXT R4, R4, 0x1 ;  /* 0x000000010404781a */ /* 0x000fc60000000200 */
[----:B------:R-:W-:-:S04]  /*00e0*/  IMAD R16, R3, 0x400, R0 ;  /* 0x0000040003107824 */ /* 0x000fc800078e0200 */
[----:B------:R-:W-:Y:S01]  /*00f0*/  VIADD R19, R16, 0x200 ;  /* 0x0000020010137836 */ /* 0x000fe20000000000 */
[-C--:B------:R-:W-:Y:S02]  /*0100*/  LEA.HI R2, R4, R16.reuse, RZ, 0xa ;  /* 0x0000001004027211 */ /* 0x080fe400078f50ff */
[----:B------:R-:W-:Y:S02]  /*0110*/  SHF.R.S32.HI R17, RZ, 0x1f, R16 ;  /* 0x0000001fff117819 */ /* 0x000fe40000011410 */
[----:B------:R-:W-:Y:S02]  /*0120*/  SHF.R.S32.HI R26, RZ, 0xa, R2 ;  /* 0x0000000aff1a7819 */ /* 0x000fe40000011402 */
[----:B------:R-:W-:Y:S02]  /*0130*/  LEA.HI R0, R17, R16, RZ, 0x5 ;  /* 0x0000001011007211 */ /* 0x000fe400078f28ff */
[----:B------:R-:W-:Y:S02]  /*0140*/  LEA.HI R3, R26, R26, RZ, 0x8 ;  /* 0x0000001a1a037211 */ /* 0x000fe400078f40ff */
[----:B------:R-:W-:-:S02]  /*0150*/  SHF.R.S32.HI R5, RZ, 0x5, R0 ;  /* 0x00000005ff057819 */ /* 0x000fc40000011400 */
[----:B------:R-:W-:Y:S02]  /*0160*/  LOP3.LUT R7, R3, 0xffffff00, RZ, 0xc0, !PT ;  /* 0xffffff0003077812 */ /* 0x000fe400078ec0ff */
[----:B------:R-:W-:Y:S02]  /*0170*/  LEA.HI R3, R5, R5, RZ, 0x5 ;  /* 0x0000000505037211 */ /* 0x000fe400078f28ff */
[----:B------:R-:W-:Y:S01]  /*0180*/  LEA.HI R28, R4, R19, RZ, 0xa ;  /* 0x00000013041c7211 */ /* 0x000fe200078f50ff */
[----:B------:R-:W-:Y:S01]  /*0190*/  IMAD.IADD R26, R26, 0x1, -R7 ;  /* 0x000000011a1a7824 */ /* 0x000fe200078e0a07 */
[----:B------:R-:W-:Y:S02]  /*01a0*/  LOP3.LUT R6, R3, 0xffffffe0, RZ, 0xc0, !PT ;  /* 0xffffffe003067812 */ /* 0x000fe400078ec0ff */
[----:B------:R-:W-:Y:S02]  /*01b0*/  LOP3.LUT R27, R0, 0xffffffe0, RZ, 0xc0, !PT ;  /* 0xffffffe0001b7812 */ /* 0x000fe400078ec0ff */
[----:B------:R-:W-:Y:S01]  /*01c0*/  ISETP.GT.AND P0, PT, R26, 0x7f, PT ;  /* 0x0000007f1a00780c */ /* 0x000fe20003f04270 */
[----:B------:R-:W-:Y:S01]  /*01d0*/  IMAD.IADD R7, R5, 0x1, -R6 ;  /* 0x0000000105077824 */ /* 0x000fe200078e0a06 */
[----:B------:R-:W-:Y:S01]  /*01e0*/  SHF.R.S32.HI R15, RZ, 0xa, R28 ;  /* 0x0000000aff0f7819 */ /* 0x000fe2000001141c */
[----:B------:R-:W-:-:S02]  /*01f0*/  IMAD.IADD R27, R16, 0x1, -R27 ;  /* 0x00000001101b7824 */ /* 0x000fc400078e0a1b */
[----:B--2---:R-:W-:Y:S01]  /*0200*/  IMAD.WIDE R6, R7, 0x8, R8 ;  /* 0x0000000807067825 */ /* 0x004fe200078e0208 */
[----:B------:R-:W-:Y:S02]  /*0210*/  LEA.HI R3, R15, R15, RZ, 0x8 ;  /* 0x0000000f0f037211 */ /* 0x000fe400078f40ff */
[----:B------:R-:W-:Y:S02]  /*0220*/  LEA.HI R0, R4, R19, RZ, 0x5 ;  /* 0x0000001304007211 */ /* 0x000fe400078f28ff */
[----:B------:R-:W-:-:S03]  /*0230*/  LOP3.LUT R10, R3, 0xffffff00, RZ, 0xc0, !PT ;  /* 0xffffff00030a7812 */ /* 0x000fc600078ec0ff */
[----:B------:R1:W2:Y:S01]  /*0240*/  @P0 LDG.E.EL.64 R12, desc[UR4][R6.64] ;  /* 0x00000004060c0981 */ /* 0x0002a2000c2e1b00 */
[----:B------:R-:W-:Y:S01]  /*0250*/  SHF.R.S32.HI R0, RZ, 0x5, R0 ;  /* 0x00000005ff007819 */ /* 0x000fe20000011400 */
[----:B----4-:R-:W-:-:S03]  /*0260*/  IMAD.WIDE R24, R27, 0x8, R34 ;  /* 0x000000081b187825 */ /* 0x010fc600078e0222 */
[C---:B------:R-:W-:Y:S01]  /*0270*/  LEA.HI R3, R0.reuse, R0, RZ, 0x5 ;  /* 0x0000000000037211 */ /* 0x040fe200078f28ff */
[----:B------:R-:W-:Y:S01]  /*0280*/  IMAD.IADD R15, R15, 0x1, -R10 ;  /* 0x000000010f0f7824 */ /* 0x000fe200078e0a0a */
[----:B------:R-:W3:Y:S02]  /*0290*/  @P0 LDG.E.EL.128 R20, desc[UR4][R24.64] ;  /* 0x0000000418140981 */ /* 0x000ee4000c2e1d00 */
[----:B------:R-:W-:Y:S02]  /*02a0*/  LOP3.LUT R3, R3, 0xffffffe0, RZ, 0xc0, !PT ;  /* 0xffffffe003037812 */ /* 0x000fe400078ec0ff */
[----:B-1----:R-:W-:Y:S02]  /*02b0*/  CS2R R6, SRZ ;  /* 0x0000000000067805 */ /* 0x002fe4000001ff00 */
[----:B------:R-:W-:Y:S01]  /*02c0*/  ISETP.GT.AND P1, PT, R15, 0x7f, PT ;  /* 0x0000007f0f00780c */ /* 0x000fe20003f24270 */
[----:B------:R-:W-:-:S04]  /*02d0*/  IMAD.IADD R3, R0, 0x1, -R3 ;  /* 0x0000000100037824 */ /* 0x000fc800078e0a03 */
[----:B------:R-:W-:-:S08]  /*02e0*/  IMAD.WIDE R30, R3, 0x8, R8 ;  /* 0x00000008031e7825 */ /* 0x000fd000078e0208 */
[----:B------:R-:W4:Y:S01]  /*02f0*/  @P1 LDG.E.EL.64 R6, desc[UR4][R30.64] ;  /* 0x000000041e061981 */ /* 0x000f22000c2e1b00 */
[----:B------:R-:W-:Y:S02]  /*0300*/  CS2R R8, SRZ ;  /* 0x0000000000087805 */ /* 0x000fe4000001ff00 */
[----:B------:R-:W-:-:S06]  /*0310*/  CS2R R10, SRZ ;  /* 0x00000000000a7805 */ /* 0x000fcc000001ff00 */
[----:B------:R1:W5:Y:S02]  /*0320*/  @P1 LDG.E.EL.128 R8, desc[UR4][R24.64] ;  /* 0x0000000418081981 */ /* 0x000364000c2e1d00 */
[----:B-1----:R-:W-:Y:S01]  /*0330*/  VIADD R25, R26, 0xffffff80 ;  /* 0xffffff801a197836 */ /* 0x002fe20000000000 */
[----:B--2---:R-:W-:Y:S02]  /*0340*/  SEL R14, R13, RZ, P0 ;  /* 0x000000ff0d0e7207 */ /* 0x004fe40000000000 */
[----:B------:R-:W-:Y:S02]  /*0350*/  SEL R13, R12, RZ, P0 ;  /* 0x000000ff0c0d7207 */ /* 0x000fe40000000000 */
[----:B------:R-:W-:Y:S02]  /*0360*/  SHF.R.U32.HI R0, RZ, 0x1b, R14 ;  /* 0x0000001bff007819 */ /* 0x000fe4000001160e */
[----:B---3--:R-:W-:Y:S02]  /*0370*/  SEL R12, R20, RZ, P0 ;  /* 0x000000ff140c7207 */ /* 0x008fe40000000000 */
[----:B------:R-:W-:-:S02]  /*0380*/  LOP3.LUT R0, R0, 0x10, RZ, 0xc0, !PT ;  /* 0x0000001000007812 */ /* 0x000fc400078ec0ff */
[----:B------:R-:W-:Y:S02]  /*0390*/  SEL R33, R21, RZ, P0 ;  /* 0x000000ff15217207 */ /* 0x000fe40000000000 */
[----:B------:R-:W-:Y:S01]  /*03a0*/  IADD3 R13, P2, R0, R13, RZ ;  /* 0x0000000d000d7210 */ /* 0x000fe20007f5e0ff */
[----:B------:R-:W-:Y:S01]  /*03b0*/  IMAD.MOV.U32 R0, RZ, RZ, RZ ;  /* 0x000000ffff007224 */ /* 0x000fe200078e00ff */
[----:B------:R-:W-:Y:S02]  /*03c0*/  LEA R32, P3, R12, UR6, 0x2 ;  /* 0x000000060c207c11 */ /* 0x000fe4000f8610ff */
[----:B------:R-:W-:Y:S01]  /*03d0*/  SEL R29, R22, RZ, P0 ;  /* 0x000000ff161d7207 */ /* 0x000fe20000000000 */
[----:B------:R-:W-:Y:S01]  /*03e0*/  IMAD.X R14, RZ, RZ, R14, P2 ;  /* 0x000000ffff0e7224 */ /* 0x000fe200010e060e */
[----:B------:R-:W-:Y:S02]  /*03f0*/  SEL R22, R23, RZ, P0 ;  /* 0x000000ff17167207 */ /* 0x000fe40000000000 */
[--C-:B------:R-:W-:Y:S01]  /*0400*/  LEA.HI.X R21, R12, UR7, R33.reuse, 0x2, P3 ;  /* 0x000000070c157c11 */ /* 0x100fe200098f1421 */
[----:B------:R-:W-:Y:S01]  /*0410*/  IMAD.SHL.U32 R12, R25, 0x100, RZ ;  /* 0x00000100190c7824 */ /* 0x000fe200078e00ff */
[----:B------:R-:W-:-:S02]  /*0420*/  SHF.R.U32.HI R33, RZ, 0x19, R33 ;  /* 0x00000019ff217819 */ /* 0x000fc40000011621 */
[C---:B------:R-:W-:Y:S01]  /*0430*/  SHF.L.U64.HI R14, R13.reuse, 0x6, R14 ;  /* 0x000000060d0e7819 */ /* 0x040fe2000001020e */
[----:B------:R-:W-:Y:S01]  /*0440*/  IMAD.SHL.U32 R13, R13, 0x40, RZ ;  /* 0x000000400d0d7824 */ /* 0x000fe200078e00ff */
[----:B------:R-:W-:Y:S02]  /*0450*/  LEA R31, P2, R29, UR6, 0x2 ;  /* 0x000000061d1f7c11 */ /* 0x000fe4000f8410ff */
[--C-:B------:R-:W-:Y:S02]  /*0460*/  SHF.R.U32.HI R30, RZ, 0x19, R22.reuse ;  /* 0x00000019ff1e7819 */ /* 0x100fe40000011616 */
[----:B------:R-:W-:Y:S02]  /*0470*/  LOP3.LUT R33, R33, 0x40, RZ, 0xc0, !PT ;  /* 0x0000004021217812 */ /* 0x000fe400078ec0ff */
[----:B----4-:R-:W-:Y:S01]  /*0480*/  SEL R20, R7, RZ, P1 ;  /* 0x000000ff07147207 */ /* 0x010fe20000800000 */
[----:B------:R-:W-:Y:S01]  /*0490*/  IMAD.MOV.U32 R7, RZ, RZ, RZ ;  /* 0x000000ffff077224 */ /* 0x000fe200078e00ff */
[----:B------:R-:W-:-:S02]  /*04a0*/  LEA.HI.X R29, R29, UR7, R22, 0x2, P2 ;  /* 0x000000071d1d7c11 */ /* 0x000fc400090f1416 */
[----:B------:R-:W-:Y:S02]  /*04b0*/  LOP3.LUT R30, R30, 0x40, RZ, 0xc0, !PT ;  /* 0x000000401e1e7812 */ /* 0x000fe400078ec0ff */
[C---:B------:R-:W-:Y:S02]  /*04c0*/  IADD3 R32, P2, P3, R13.reuse, R32, R33 ;  /* 0x000000200d207210 */ /* 0x040fe40007b5e021 */
[----:B------:R-:W-:Y:S02]  /*04d0*/  SHF.R.U32.HI R22, RZ, 0x1b, R20 ;  /* 0x0000001bff167819 */ /* 0x000fe40000011614 */
[----:B------:R-:W-:Y:S02]  /*04e0*/  IADD3 R30, P4, P5, R13, R31, R30 ;  /* 0x0000001f0d1e7210 */ /* 0x000fe40007d9e01e */
[----:B------:R-:W-:Y:S02]  /*04f0*/  IADD3.X R33, R14, R21, RZ, P2, P3 ;  /* 0x000000150e217210 */ /* 0x000fe400017e64ff */
[----:B------:R-:W-:-:S02]  /*0500*/  LEA.HI R23, R17, R16, RZ, 0x12 ;  /* 0x0000001011177211 */ /* 0x000fc400078f90ff */
[----:B------:R-:W-:Y:S01]  /*0510*/  SEL R21, R6, RZ, P1 ;  /* 0x000000ff06157207 */ /* 0x000fe20000800000 */
[----:B------:R-:W-:Y:S01]  /*0520*/  IMAD.WIDE R32, R12, 0x4, R32 ;  /* 0x000000040c207825 */ /* 0x000fe200078e0220 */
[----:B------:R-:W-:Y:S02]  /*0530*/  LOP3.LUT R22, R22, 0x10, RZ, 0xc0, !PT ;  /* 0x0000001016167812 */ /* 0x000fe400078ec0ff */
[----:B------:R-:W-:Y:S02]  /*0540*/  IADD3.X R31, R14, R29, RZ, P4, P5 ;  /* 0x0000001d0e1f7210 */ /* 0x000fe400027ea4ff */
[----:B------:R-:W-:Y:S02]  /*0550*/  SHF.R.S32.HI R17, RZ, 0x12, R23 ;  /* 0x00000012ff117819 */ /* 0x000fe40000011417 */
[----:B------:R-:W-:Y:S01]  /*0560*/  IADD3 R24, P2, R22, R21, RZ ;  /* 0x0000001516187210 */ /* 0x000fe20007f5e0ff */
[----:B------:R-:W-:Y:S01]  /*0570*/  IMAD.WIDE R30, R12, 0x4, R30 ;  /* 0x000000040c1e7825 */ /* 0x000fe200078e021e */
[----:B-----5:R-:W-:-:S02]  /*0580*/  SEL R6, R9, RZ, P1 ;  /* 0x000000ff09067207 */ /* 0x020fc40000800000 */
[----:B------:R-:W-:Y:S01]  /*0590*/  SEL R29, R8, RZ, P1 ;  /* 0x000000ff081d7207 */ /* 0x000fe20000800000 */
[----:B------:R-:W-:Y:S02]  /*05a0*/  IMAD.SHL.U32 R18, R17, 0x8000, RZ ;  /* 0x0000800011127824 */ /* 0x000fe400078e00ff */
[----:B------:R-:W-:Y:S01]  /*05b0*/  IMAD.X R21, RZ, RZ, R20, P2 ;  /* 0x000000ffff157224 */ /* 0x000fe200010e0614 */
[----:B------:R-:W-:Y:S01]  /*05c0*/  SHF.R.U32.HI R9, RZ, 0x19, R6 ;  /* 0x00000019ff097819 */ /* 0x000fe20000011606 */
[----:B------:R-:W-:Y:S01]  /*05d0*/  IMAD.WIDE R30, R18, 0x4, R30 ;  /* 0x00000004121e7825 */ /* 0x000fe200078e021e */
[----:B------:R-:W-:Y:S02]  /*05e0*/  LEA R8, P2, R29, UR6, 0x2 ;  /* 0x000000061d087c11 */ /* 0x000fe4000f8410ff */
[----:B------:R-:W-:Y:S02]  /*05f0*/  SEL R10, R10, RZ, P1 ;  /* 0x000000ff0a0a7207 */ /* 0x000fe40000800000 */
[----:B------:R-:W-:Y:S01]  /*0600*/  SEL R37, R11, RZ, P1 ;  /* 0x000000ff0b257207 */ /* 0x000fe20000800000 */
[C---:B------:R-:W-:Y:S01]  /*0610*/  IMAD.SHL.U32 R20, R24.reuse, 0x40, RZ ;  /* 0x0000004018147824 */ /* 0x040fe200078e00ff */
[----:B------:R-:W-:Y:S01]  /*0620*/  SHF.L.U64.HI R21, R24, 0x6, R21 ;  /* 0x0000000618157819 */ /* 0x000fe20000010215 */
[----:B------:R-:W-:Y:S01]  /*0630*/  IMAD.WIDE R32, R18, 0x4, R32 ;  /* 0x0000000412207825 */ /* 0x000fe200078e0220 */
[----:B------:R-:W-:Y:S01]  /*0640*/  LOP3.LUT R9, R9, 0x40, RZ, 0xc0, !PT ;  /* 0x0000004009097812 */ /* 0x000fe200078ec0ff */
[----:B------:R1:W2:Y:S01]  /*0650*/  @P0 LDG.E.EL R0, desc[UR4][R30.64] ;  /* 0x000000041e000981 */ /* 0x0002a2000c2e1900 */
[----:B------:R-:W-:-:S02]  /*0660*/  LEA.HI.X R24, R29, UR7, R6, 0x2, P2 ;  /* 0x000000071d187c11 */ /* 0x000fc400090f1406 */
[----:B------:R-:W-:Y:S01]  /*0670*/  LEA R11, P4, R10, UR6, 0x2 ;  /* 0x000000060a0b7c11 */ /* 0x000fe2000f8810ff */
[----:B------:R3:W4:Y:S01]  /*0680*/  @P0 LDG.E.EL R7, desc[UR4][R32.64] ;  /* 0x0000000420070981 */ /* 0x000722000c2e1900 */
[----:B------:R-:W-:Y:S02]  /*0690*/  SHF.R.U32.HI R6, RZ, 0x19, R37 ;  /* 0x00000019ff067819 */ /* 0x000fe40000011625 */
[----:B------:R-:W-:Y:S01]  /*06a0*/  SHF.R.S32.HI R22, RZ, 0x1f, R19 ;  /* 0x0000001fff167819 */ /* 0x000fe20000011413 */
[----:B------:R-:W-:Y:S01]  /*06b0*/  VIADD R29, R15, 0xffffff80 ;  /* 0xffffff800f1d7836 */ /* 0x000fe20000000000 */
[----:B------:R-:W-:Y:S02]  /*06c0*/  IADD3 R8, P2, P3, R20, R8, R9 ;  /* 0x0000000814087210 */ /* 0x000fe40007b5e009 */
[----:B-1----:R-:W-:Y:S02]  /*06d0*/  LEA.HI.X R30, R10, UR7, R37, 0x2, P4 ;  /* 0x000000070a1e7c11 */ /* 0x002fe4000a0f1425 */
[----:B------:R-:W-:-:S02]  /*06e0*/  LOP3.LUT R10, R6, 0x40, RZ, 0xc0, !PT ;  /* 0x00000040060a7812 */ /* 0x000fc400078ec0ff */
[----:B---3--:R-:W-:Y:S01]  /*06f0*/  LEA.HI R33, R22, R19, RZ, 0x12 ;  /* 0x0000001316217211 */ /* 0x008fe200078f90ff */
[----:B------:R-:W-:Y:S01]  /*0700*/  VIADD R37, R16, 0x2 ;  /* 0x0000000210257836 */ /* 0x000fe20000000000 */
[----:B------:R-:W-:Y:S01]  /*0710*/  IADD3.X R9, R21, R24, RZ, P2, P3 ;  /* 0x0000001815097210 */ /* 0x000fe200017e64ff */
[----:B------:R-:W-:Y:S01]  /*0720*/  IMAD.SHL.U32 R24, R29, 0x100, RZ ;  /* 0x000001001d187824 */ /* 0x000fe200078e00ff */
[----:B------:R-:W-:Y:S02]  /*0730*/  IADD3 R10, P2, P3, R20, R11, R10 ;  /* 0x0000000b140a7210 */ /* 0x000fe40007b5e00a */
[----:B------:R-:W-:Y:S01]  /*0740*/  SHF.R.S32.HI R31, RZ, 0x12, R33 ;  /* 0x00000012ff1f7819 */ /* 0x000fe20000011421 */
[----:B------:R-:W-:Y:S01]  /*0750*/  IMAD.WIDE R8, R24, 0x4, R8 ;  /* 0x0000000418087825 */ /* 0x000fe200078e0208 */
[----:B------:R-:W-:Y:S02]  /*0760*/  IADD3.X R11, R21, R30, RZ, P2, P3 ;  /* 0x0000001e150b7210 */ /* 0x000fe400017e64ff */
[----:B------:R-:W-:Y:S01]  /*0770*/  LEA.HI R4, R4, R37, RZ, 0x5 ;  /* 0x0000002504047211 */ /* 0x000fe200078f28ff */
[----:B------:R-:W-:-:S02]  /*0780*/  IMAD.SHL.U32 R22, R31, 0x8000, RZ ;  /* 0x000080001f167824 */ /* 0x000fc400078e00ff */
[----:B------:R-:W-:Y:S01]  /*0790*/  IMAD.MOV.U32 R6, RZ, RZ, RZ ;  /* 0x000000ffff067224 */ /* 0x000fe200078e00ff */
[----:B------:R-:W-:Y:S01]  /*07a0*/  LOP3.LUT R4, R4, 0xffffffe0, RZ, 0xc0, !PT ;  /* 0xffffffe004047812 */ /* 0x000fe200078ec0ff */
[----:B------:R-:W-:-:S04]  /*07b0*/  IMAD.WIDE R10, R24, 0x4, R10 ;  /* 0x00000004180a7825 */ /* 0x000fc800078e020a */
[----:B------:R-:W-:-:S04]  /*07c0*/  IMAD.WIDE R8, R22, 0x4, R8 ;  /* 0x0000000416087825 */ /* 0x000fc800078e0208 */
[----:B------:R-:W-:Y:S01]  /*07d0*/  IMAD.IADD R30, R37, 0x1, -R4 ;  /* 0x00000001251e7824 */ /* 0x000fe200078e0a04 */
[----:B------:R1:W3:Y:S01]  /*07e0*/  @P1 LDG.E.EL R6, desc[UR4][R8.64] ;  /* 0x0000000408061981 */ /* 0x0002e2000c2e1900 */
[----:B------:R-:W-:Y:S01]  /*07f0*/  IMAD.WIDE R36, R22, 0x4, R10 ;  /* 0x0000000416247825 */ /* 0x000fe200078e020a */
[----:B------:R-:W-:-:S03]  /*0800*/  CS2R R10, SRZ ;  /* 0x00000000000a7805 */ /* 0x000fc6000001ff00 */
[----:B------:R-:W-:Y:S01]  /*0810*/  IMAD.WIDE R34, R30, 0x8, R34 ;  /* 0x000000081e227825 */ /* 0x000fe200078e0222 */
[----:B-1----:R-:W-:-:S06]  /*0820*/  CS2R R8, SRZ ;  /* 0x0000000000087805 */ /* 0x002fcc000001ff00 */
[----:B------:R-:W5:Y:S01]  /*0830*/  @P0 LDG.E.EL.128 R8, desc[UR4][R34.64] ;  /* 0x0000000422080981 */ /* 0x000f62000c2e1d00 */
[----:B------:R-:W-:Y:S02]  /*0840*/  LOP3.LUT R39, R2, 0xfffffc00, RZ, 0xc0, !PT ;  /* 0xfffffc0002277812 */ /* 0x000fe400078ec0ff */
[----:B------:R-:W-:-:S03]  /*0850*/  LOP3.LUT R23, R23, 0xfffc0000, RZ, 0xc0, !PT ;  /* 0xfffc000017177812 */ /* 0x000fc600078ec0ff */
[C---:B------:R-:W-:Y:S02]  /*0860*/  IMAD.IADD R32, R16.reuse, 0x1, -R39 ;  /* 0x0000000110207824 */ /* 0x040fe400078e0a27 */
[----:B------:R-:W-:Y:S02]  /*0870*/  IMAD.IADD R2, R16, 0x1, -R23 ;  /* 0x0000000110027824 */ /* 0x000fe400078e0a17 */
[C---:B------:R-:W-:Y:S02]  /*0880*/  IMAD R32, R17.reuse, 0x20000, R32 ;  /* 0x0002000011207824 */ /* 0x040fe400078e0220 */
[----:B------:R-:W-:Y:S02]  /*0890*/  IMAD R2, R17, 0x20000, R2 ;  /* 0x0002000011027824 */ /* 0x000fe400078e0202 */
[----:B------:R-:W-:-:S06]  /*08a0*/  IMAD.MOV.U32 R4, RZ, RZ, RZ ;  /* 0x000000ffff047224 */ /* 0x000fcc00078e00ff */
[----:B------:R1:W2:Y:S01]  /*08b0*/  @P1 LDG.E.EL R4, desc[UR4][R36.64] ;  /* 0x0000000424041981 */ /* 0x0002a2000c2e1900 */
[----:B-----5:R-:W-:Y:S02]  /*08c0*/  SEL R8, R8, RZ, P0 ;  /* 0x000000ff08087207 */ /* 0x020fe40000000000 */
[----:B------:R-:W-:Y:S02]  /*08d0*/  SEL R23, R9, RZ, P0 ;  /* 0x000000ff09177207 */ /* 0x000fe40000000000 */
[----:B------:R-:W-:-:S04]  /*08e0*/  LEA R17, P2, R8, UR6, 0x2 ;  /* 0x0000000608117c11 */ /* 0x000fc8000f8410ff */
[--C-:B------:R-:W-:Y:S02]  /*08f0*/  LEA.HI.X R9, R8, UR7, R23.reuse, 0x2, P2 ;  /* 0x0000000708097c11 */ /* 0x100fe400090f1417 */
[----:B------:R-:W-:Y:S02]  /*0900*/  SHF.R.U32.HI R8, RZ, 0x19, R23 ;  /* 0x00000019ff087819 */ /* 0x000fe40000011617 */
[----:B-1----:R-:W-:Y:S02]  /*0910*/  SEL R36, R11, RZ, P0 ;  /* 0x000000ff0b247207 */ /* 0x002fe40000000000 */
[----:B------:R-:W-:Y:S02]  /*0920*/  LOP3.LUT R8, R8, 0x40, RZ, 0xc0, !PT ;  /* 0x0000004008087812 */ /* 0x000fe400078ec0ff */
[----:B------:R-:W-:Y:S02]  /*0930*/  SEL R23, R10, RZ, P0 ;  /* 0x000000ff0a177207 */ /* 0x000fe40000000000 */
[----:B------:R-:W-:-:S02]  /*0940*/  IADD3 R8, P2, P3, R13, R17, R8 ;  /* 0x000000110d087210 */ /* 0x000fc40007b5e008 */
[--C-:B------:R-:W-:Y:S02]  /*0950*/  SHF.R.U32.HI R10, RZ, 0x19, R36.reuse ;  /* 0x00000019ff0a7819 */ /* 0x100fe40000011624 */
[----:B------:R-:W-:Y:S02]  /*0960*/  IADD3.X R9, R14, R9, RZ, P2, P3 ;  /* 0x000000090e097210 */ /* 0x000fe400017e64ff */
[C---:B------:R-:W-:Y:S02]  /*0970*/  LEA R11, P2, R23.reuse, UR6, 0x2 ;  /* 0x00000006170b7c11 */ /* 0x040fe4000f8410ff */
[----:B------:R-:W-:Y:S02]  /*0980*/  LOP3.LUT R10, R10, 0x40, RZ, 0xc0, !PT ;  /* 0x000000400a0a7812 */ /* 0x000fe400078ec0ff */
[----:B------:R-:W-:Y:S02]  /*0990*/  LEA.HI.X R23, R23, UR7, R36, 0x2, P2 ;  /* 0x0000000717177c11 */ /* 0x000fe400090f1424 */
[----:B------:R-:W-:Y:S01]  /*09a0*/  IADD3 R10, P2, P3, R13, R11, R10 ;  /* 0x0000000b0d0a7210 */ /* 0x000fe20007b5e00a */
[----:B------:R-:W-:-:S03]  /*09b0*/  IMAD.WIDE R8, R12, 0x4, R8 ;  /* 0x000000040c087825 */ /* 0x000fc600078e0208 */
[----:B------:R-:W-:Y:S01]  /*09c0*/  IADD3.X R11, R14, R23, RZ, P2, P3 ;  /* 0x000000170e0b7210 */ /* 0x000fe200017e64ff */
[----:B------:R-:W-:Y:S02]  /*09d0*/  IMAD.MOV.U32 R17, RZ, RZ, RZ ;  /* 0x000000ffff117224 */ /* 0x000fe400078e00ff */
[----:B------:R-:W-:-:S04]  /*09e0*/  IMAD.WIDE R8, R18, 0x4, R8 ;  /* 0x0000000412087825 */ /* 0x000fc800078e0208 */
[----:B------:R-:W-:Y:S01]  /*09f0*/  IMAD.WIDE R10, R12, 0x4, R10 ;  /* 0x000000040c0a7825 */ /* 0x000fe200078e020a */
[----:B------:R1:W5:Y:S03]  /*0a00*/  @P0 LDG.E.EL R17, desc[UR4][R8.64] ;  /* 0x0000000408110981 */ /* 0x000366000c2e1900 */
[----:B------:R-:W-:Y:S01]  /*0a10*/  IMAD.WIDE R36, R18, 0x4, R10 ;  /* 0x0000000412247825 */ /* 0x000fe200078e020a */
[----:B------:R-:W-:Y:S02]  /*0a20*/  CS2R R10, SRZ ;  /* 0x00000000000a7805 */ /* 0x000fe4000001ff00 */
[----:B-1----:R-:W-:-:S06]  /*0a30*/  CS2R R8, SRZ ;  /* 0x0000000000087805 */ /* 0x002fcc000001ff00 */
[----:B------:R-:W2:Y:S01]  /*0a40*/  @P1 LDG.E.EL.128 R8, desc[UR4][R34.64] ;  /* 0x0000000422081981 */ /* 0x000ea2000c2e1d00 */
[----:B------:R-:W-:-:S06]  /*0a50*/  IMAD.MOV.U32 R18, RZ, RZ, RZ ;  /* 0x000000ffff127224 */ /* 0x000fcc00078e00ff */
[----:B------:R1:W3:Y:S01]  /*0a60*/  @P0 LDG.E.EL R18, desc[UR4][R36.64] ;  /* 0x0000000424120981 */ /* 0x0002e2000c2e1900 */
[----:B--2---:R-:W-:Y:S02]  /*0a70*/  SEL R23, R9, RZ, P1 ;  /* 0x000000ff09177207 */ /* 0x004fe40000800000 */
[----:B------:R-:W-:Y:S02]  /*0a80*/  SEL R38, R8, RZ, P1 ;  /* 0x000000ff08267207 */ /* 0x000fe40000800000 */
[--C-:B------:R-:W-:Y:S02]  /*0a90*/  SHF.R.U32.HI R9, RZ, 0x19, R23.reuse ;  /* 0x00000019ff097819 */ /* 0x100fe40000011617 */
[C---:B------:R-:W-:Y:S02]  /*0aa0*/  LEA R8, P2, R38.reuse, UR6, 0x2 ;  /* 0x0000000626087c11 */ /* 0x040fe4000f8410ff */
[----:B------:R-:W-:Y:S02]  /*0ab0*/  LOP3.LUT R9, R9, 0x40, RZ, 0xc0, !PT ;  /* 0x0000004009097812 */ /* 0x000fe400078ec0ff */
[----:B------:R-:W-:-:S02]  /*0ac0*/  LEA.HI.X R38, R38, UR7, R23, 0x2, P2 ;  /* 0x0000000726267c11 */ /* 0x000fc400090f1417 */
[----:B------:R-:W-:Y:S02]  /*0ad0*/  IADD3 R8, P2, P3, R20, R8, R9 ;  /* 0x0000000814087210 */ /* 0x000fe40007b5e009 */
[----:B------:R-:W-:Y:S02]  /*0ae0*/  SEL R23, R11, RZ, P1 ;  /* 0x000000ff0b177207 */ /* 0x000fe40000800000 */
[----:B------:R-:W-:Y:S02]  /*0af0*/  IADD3.X R9, R21, R38, RZ, P2, P3 ;  /* 0x0000002615097210 */ /* 0x000fe400017e64ff */
[----:B-1----:R-:W-:Y:S01]  /*0b00*/  SEL R36, R10, RZ, P1 ;  /* 0x000000ff0a247207 */ /* 0x002fe20000800000 */
[----:B------:R-:W1:Y:S01]  /*0b10*/  LDC.64 R38, c[0x0][0x238] ;  /* 0x00008e00ff267b82 */ /* 0x000e620000000a00 */
[----:B------:R-:W-:Y:S01]  /*0b20*/  SHF.R.U32.HI R35, RZ, 0x19, R23 ;  /* 0x00000019ff237819 */ /* 0x000fe20000011617 */
[----:B------:R-:W-:Y:S01]  /*0b30*/  IMAD.WIDE R10, R24, 0x4, R8 ;  /* 0x00000004180a7825 */ /* 0x000fe200078e0208 */
[----:B------:R-:W-:-:S02]  /*0b40*/  LEA R8, P2, R36, UR6, 0x2 ;  /* 0x0000000624087c11 */ /* 0x000fc4000f8410ff */
[----:B------:R-:W-:Y:S02]  /*0b50*/  LOP3.LUT R35, R35, 0x40, RZ, 0xc0, !PT ;  /* 0x0000004023237812 */ /* 0x000fe400078ec0ff */
[----:B------:R-:W-:Y:S02]  /*0b60*/  LEA.HI.X R34, R36, UR7, R23, 0x2, P2 ;  /* 0x0000000724227c11 */ /* 0x000fe400090f1417 */
[----:B------:R-:W-:-:S04]  /*0b70*/  IADD3 R8, P2, P3, R20, R8, R35 ;  /* 0x0000000814087210 */ /* 0x000fc80007b5e023 */
[----:B------:R-:W-:Y:S01]  /*0b80*/  IADD3.X R9, R21, R34, RZ, P2, P3 ;  /* 0x0000002215097210 */ /* 0x000fe200017e64ff */
[----:B------:R-:W-:Y:S02]  /*0b90*/  IMAD.MOV.U32 R23, RZ, RZ, RZ ;  /* 0x000000ffff177224 */ /* 0x000fe400078e00ff */
[----:B------:R-:W-:-:S04]  /*0ba0*/  IMAD.WIDE R10, R22, 0x4, R10 ;  /* 0x00000004160a7825 */ /* 0x000fc800078e020a */
[----:B------:R-:W-:Y:S01]  /*0bb0*/  IMAD.WIDE R8, R24, 0x4, R8 ;  /* 0x0000000418087825 */ /* 0x000fe200078e0208 */
[----:B------:R2:W3:Y:S03]  /*0bc0*/  @P1 LDG.E.EL R23, desc[UR4][R10.64] ;  /* 0x000000040a171981 */ /* 0x0004e6000c2e1900 */
[----:B-1----:R-:W-:-:S04]  /*0bd0*/  IMAD.WIDE R36, R27, 0x8, R38 ;  /* 0x000000081b247825 */ /* 0x002fc800078e0226 */
[----:B------:R-:W-:Y:S01]  /*0be0*/  IMAD.WIDE R40, R22, 0x4, R8 ;  /* 0x0000000416287825 */ /* 0x000fe200078e0208 */
[----:B------:R-:W-:Y:S02]  /*0bf0*/  CS2R R8, SRZ ;  /* 0x0000000000087805 */ /* 0x000fe4000001ff00 */
[----:B--2---:R-:W-:-:S06]  /*0c00*/  CS2R R10, SRZ ;  /* 0x00000000000a7805 */ /* 0x004fcc000001ff00 */
[----:B------:R-:W2:Y:S01]  /*0c10*/  @P0 LDG.E.EL.128 R8, desc[UR4][R36.64] ;  /* 0x0000000424080981 */ /* 0x000ea2000c2e1d00 */
[----:B------:R-:W-:Y:S02]  /*0c20*/  ISETP.GE.AND P2, PT, R26, 0x80, PT ;  /* 0x000000801a00780c */ /* 0x000fe40003f46270 */
[----:B------:R-:W-:Y:S02]  /*0c30*/  LOP3.LUT R28, R28, 0xfffffc00, RZ, 0xc0, !PT ;  /* 0xfffffc001c1c7812 */ /* 0x000fe400078ec0ff */
[----:B------:R-:W-:-:S03]  /*0c40*/  LOP3.LUT R26, R33, 0xfffc0000, RZ, 0xc0, !PT ;  /* 0xfffc0000211a7812 */ /* 0x000fc600078ec0ff */
[C---:B------:R-:W-:Y:S02]  /*0c50*/  IMAD.IADD R28, R19.reuse, 0x1, -R28 ;  /* 0x00000001131c7824 */ /* 0x040fe400078e0a1c */
[----:B------:R-:W-:Y:S02]  /*0c60*/  IMAD.IADD R26, R19, 0x1, -R26 ;  /* 0x00000001131a7824 */ /* 0x000fe400078e0a1a */
[C---:B------:R-:W-:Y:S02]  /*0c70*/  IMAD R34, R31.reuse, 0x20000, R28 ;  /* 0x000200001f227824 */ /* 0x040fe400078e021c */
[----:B------:R-:W-:Y:S02]  /*0c80*/  IMAD R26, R31, 0x20000, R26 ;  /* 0x000200001f1a7824 */ /* 0x000fe400078e021a */
[----:B------:R-:W-:Y:S02]  /*0c90*/  IMAD R25, R25, 0x400, R32 ;  /* 0x0000040019197824 */ /* 0x000fe400078e0220 */
[----:B------:R-:W-:-:S02]  /*0ca0*/  IMAD.MOV.U32 R22, RZ, RZ, RZ ;  /* 0x000000ffff167224 */ /* 0x000fc400078e00ff */
[----:B------:R-:W-:-:S04]  /*0cb0*/  IMAD.WIDE R38, R30, 0x8, R38 ;  /* 0x000000081e267825 */ /* 0x000fc800078e0226 */
[----:B------:R1:W3:Y:S01]  /*0cc0*/  @P1 LDG.E.EL R22, desc[UR4][R40.64] ;  /* 0x0000000428161981 */ /* 0x0002e2000c2e1900 */
[----:B--2---:R-:W-:Y:S02]  /*0cd0*/  SEL R8, R8, RZ, P0 ;  /* 0x000000ff08087207 */ /* 0x004fe40000000000 */
[----:B------:R-:W-:Y:S02]  /*0ce0*/  SEL R31, R9, RZ, P0 ;  /* 0x000000ff091f7207 */ /* 0x000fe40000000000 */
[----:B------:R-:W-:-:S04]  /*0cf0*/  LEA R27, P3, R8, UR6, 0x2 ;  /* 0x00000006081b7c11 */ /* 0x000fc8000f8610ff */
[--C-:B------:R-:W-:Y:S02]  /*0d00*/  LEA.HI.X R9, R8, UR7, R31.reuse, 0x2, P3 ;  /* 0x0000000708097c11 */ /* 0x100fe400098f141f */
[----:B------:R-:W-:-:S04]  /*0d10*/  SHF.R.U32.HI R8, RZ, 0x19, R31 ;  /* 0x00000019ff087819 */ /* 0x000fc8000001161f */
[----:B------:R-:W-:-:S04]  /*0d20*/  LOP3.LUT R8, R8, 0x40, RZ, 0xc0, !PT ;  /* 0x0000004008087812 */ /* 0x000fc800078ec0ff */
[----:B------:R-:W-:Y:S02]  /*0d30*/  IADD3 R8, P3, P4, R13, R27, R8 ;  /* 0x0000001b0d087210 */ /* 0x000fe40007c7e008 */
[----:B------:R-:W-:Y:S02]  /*0d40*/  SEL R28, R11, RZ, P0 ;  /* 0x000000ff0b1c7207 */ /* 0x000fe40000000000 */
[----:B------:R-:W-:Y:S02]  /*0d50*/  IADD3.X R9, R14, R9, RZ, P3, P4 ;  /* 0x000000090e097210 */ /* 0x000fe40001fe84ff */
[----:B------:R-:W-:Y:S02]  /*0d60*/  ISETP.GE.AND P3, PT, R15, 0x80, PT ;  /* 0x000000800f00780c */ /* 0x000fe40003f66270 */
[----:B------:R-:W-:Y:S02]  /*0d70*/  SEL R15, R10, RZ, P0 ;  /* 0x000000ff0a0f7207 */ /* 0x000fe40000000000 */
[----:B------:R-:W-:-:S02]  /*0d80*/  SHF.R.U32.HI R10, RZ, 0x19, R28 ;  /* 0x00000019ff0a7819 */ /* 0x000fc4000001161c */
[----:B------:R-:W-:Y:S02]  /*0d90*/  SHF.R.S32.HI R27, RZ, 0x1f, R16 ;  /* 0x0000001fff1b7819 */ /* 0x000fe40000011410 */
[----:B------:R-:W-:Y:S02]  /*0da0*/  LEA R11, P4, R15, UR6, 0x2 ;  /* 0x000000060f0b7c11 */ /* 0x000fe4000f8810ff */
[----:B------:R-:W-:Y:S02]  /*0db0*/  LOP3.LUT R10, R10, 0x40, RZ, 0xc0, !PT ;  /* 0x000000400a0a7812 */ /* 0x000fe400078ec0ff */
[----:B------:R-:W-:Y:S02]  /*0dc0*/  LEA.HI R27, R27, R16, RZ, 0x12 ;  /* 0x000000101b1b7211 */ /* 0x000fe400078f90ff */
[----:B------:R-:W-:Y:S02]  /*0dd0*/  LEA.HI.X R15, R15, UR7, R28, 0x2, P4 ;  /* 0x000000070f0f7c11 */ /* 0x000fe4000a0f141c */
[----:B------:R-:W-:-:S02]  /*0de0*/  IADD3 R10, P4, P5, R13, R11, R10 ;  /* 0x0000000b0d0a7210 */ /* 0x000fc40007d9e00a */
[----:B------:R-:W-:Y:S01]  /*0df0*/  SHF.R.S32.HI R27, RZ, 0x12, R27 ;  /* 0x00000012ff1b7819 */ /* 0x000fe2000001141b */
[----:B------:R-:W-:Y:S01]  /*0e00*/  IMAD.WIDE R8, R12, 0x4, R8 ;  /* 0x000000040c087825 */ /* 0x000fe200078e0208 */
[----:B------:R-:W-:-:S03]  /*0e10*/  IADD3.X R11, R14, R15, RZ, P4, P5 ;  /* 0x0000000f0e0b7210 */ /* 0x000fc600027ea4ff */
[----:B------:R-:W-:Y:S02]  /*0e20*/  IMAD.SHL.U32 R32, R27, 0x8000, RZ ;  /* 0x000080001b207824 */ /* 0x000fe400078e00ff */
[----:B------:R-:W-:Y:S02]  /*0e30*/  IMAD.MOV.U32 R27, RZ, RZ, RZ ;  /* 0x000000ffff1b7224 */ /* 0x000fe400078e00ff */
[----:B------:R-:W-:-:S04]  /*0e40*/  IMAD.WIDE R10, R12, 0x4, R10 ;  /* 0x000000040c0a7825 */ /* 0x000fc800078e020a */
[----:B------:R-:W-:-:S04]  /*0e50*/  IMAD.WIDE R8, R32, 0x4, R8 ;  /* 0x0000000420087825 */ /* 0x000fc800078e0208 */
[----:B-1----:R-:W-:Y:S01]  /*0e60*/  IMAD.WIDE R40, R32, 0x4, R10 ;  /* 0x0000000420287825 */ /* 0x002fe200078e020a */
[----:B------:R1:W2:Y:S01]  /*0e70*/  @P0 LDG.E.EL R27, desc[UR4][R8.64] ;  /* 0x00000004081b0981 */ /* 0x0002a2000c2e1900 */
[----:B------:R-:W-:Y:S02]  /*0e80*/  CS2R R10, SRZ ;  /* 0x00000000000a7805 */ /* 0x000fe4000001ff00 */
[----:B-1----:R-:W-:-:S06]  /*0e90*/  CS2R R8, SRZ ;  /* 0x0000000000087805 */ /* 0x002fcc000001ff00 */
[----:B------:R-:W2:Y:S01]  /*0ea0*/  @P0 LDG.E.EL.128 R8, desc[UR4][R38.64] ;  /* 0x0000000426080981 */ /* 0x000ea2000c2e1d00 */
[----:B------:R-:W-:Y:S02]  /*0eb0*/  IMAD R29, R29, 0x400, R34 ;  /* 0x000004001d1d7824 */ /* 0x000fe400078e0222 */
[----:B------:R-:W-:-:S06]  /*0ec0*/  IMAD.MOV.U32 R28, RZ, RZ, RZ ;  /* 0x000000ffff1c7224 */ /* 0x000fcc00078e00ff */
[----:B------:R1:W3:Y:S01]  /*0ed0*/  @P0 LDG.E.EL R28, desc[UR4][R40.64] ;  /* 0x00000004281c0981 */ /* 0x0002e2000c2e1900 */
[----:B--2---:R-:W-:Y:S02]  /*0ee0*/  SEL R8, R8, RZ, P0 ;  /* 0x000000ff08087207 */ /* 0x004fe40000000000 */
[----:B------:R-:W-:Y:S02]  /*0ef0*/  SEL R31, R9, RZ, P0 ;  /* 0x000000ff091f7207 */ /* 0x000fe40000000000 */
[----:B------:R-:W-:-:S04]  /*0f00*/  LEA R15, P4, R8, UR6, 0x2 ;  /* 0x00000006080f7c11 */ /* 0x000fc8000f8810ff */
[--C-:B------:R-:W-:Y:S02]  /*0f10*/  LEA.HI.X R9, R8, UR7, R31.reuse, 0x2, P4 ;  /* 0x0000000708097c11 */ /* 0x100fe4000a0f141f */
[----:B------:R-:W-:Y:S02]  /*0f20*/  SHF.R.U32.HI R8, RZ, 0x19, R31 ;  /* 0x00000019ff087819 */ /* 0x000fe4000001161f */
[----:B------:R-:W-:Y:S02]  /*0f30*/  SEL R10, R10, RZ, P0 ;  /* 0x000000ff0a0a7207 */ /* 0x000fe40000000000 */
[----:B------:R-:W-:Y:S02]  /*0f40*/  LOP3.LUT R8, R8, 0x40, RZ, 0xc0, !PT ;  /* 0x0000004008087812 */ /* 0x000fe400078ec0ff */
[----:B------:R-:W-:Y:S02]  /*0f50*/  SEL R35, R11, RZ, P0 ;  /* 0x000000ff0b237207 */ /* 0x000fe40000000000 */
[----:B------:R-:W-:-:S02]  /*0f60*/  LEA R34, P6, R10, UR6, 0x2 ;  /* 0x000000060a227c11 */ /* 0x000fc4000f8c10ff */
[----:B------:R-:W-:Y:S02]  /*0f70*/  IADD3 R8, P4, P5, R13, R15, R8 ;  /* 0x0000000f0d087210 */ /* 0x000fe40007d9e008 */
[--C-:B------:R-:W-:Y:S02]  /*0f80*/  LEA.HI.X R11, R10, UR7, R35.reuse, 0x2, P6 ;  /* 0x000000070a0b7c11 */ /* 0x100fe4000b0f1423 */
[----:B------:R-:W-:Y:S02]  /*0f90*/  SHF.R.U32.HI R35, RZ, 0x19, R35 ;  /* 0x00000019ff237819 */ /* 0x000fe40000011623 */
[----:B------:R-:W-:Y:S02]  /*0fa0*/  IADD3.X R9, R14, R9, RZ, P4, P5 ;  /* 0x000000090e097210 */ /* 0x000fe400027ea4ff */
[----:B------:R-:W-:Y:S01]  /*0fb0*/  LOP3.LUT R35, R35, 0x40, RZ, 0xc0, !PT ;  /* 0x0000004023237812 */ /* 0x000fe200078ec0ff */
[----:B------:R-:W-:-:S03]  /*0fc0*/  IMAD.WIDE R8, R12, 0x4, R8 ;  /* 0x000000040c087825 */ /* 0x000fc600078e0208 */
[----:B------:R-:W-:-:S04]  /*0fd0*/  IADD3 R34, P4, P5, R13, R34, R35 ;  /* 0x000000220d227210 */ /* 0x000fc80007d9e023 */
[----:B------:R-:W-:Y:S01]  /*0fe0*/  IADD3.X R35, R14, R11, RZ, P4, P5 ;  /* 0x0000000b0e237210 */ /* 0x000fe200027ea4ff */
[----:B-1----:R-:W-:Y:S01]  /*0ff0*/  IMAD.WIDE R40, R32, 0x4, R8 ;  /* 0x0000000420287825 */ /* 0x002fe200078e0208 */
[----:B------:R-:W-:Y:S02]  /*1000*/  CS2R R8, SRZ ;  /* 0x0000000000087805 */ /* 0x000fe4000001ff00 */
[----:B------:R-:W-:-:S06]  /*1010*/  CS2R R10, SRZ ;  /* 0x00000000000a7805 */ /* 0x000fcc000001ff00 */
[----:B------:R-:W2:Y:S01]  /*1020*/  @P1 LDG.E.EL.128 R8, desc[UR4][R36.64] ;  /* 0x0000000424081981 */ /* 0x000ea2000c2e1d00 */
[----:B------:R-:W-:Y:S01]  /*1030*/  IMAD.WIDE R34, R12, 0x4, R34 ;  /* 0x000000040c227825 */ /* 0x000fe200078e0222 */
[----:B------:R-:W-:Y:S02]  /*1040*/  CS2R R12, SRZ ;  /* 0x00000000000c7805 */ /* 0x000fe4000001ff00 */
[----:B------:R-:W-:-:S06]  /*1050*/  CS2R R14, SRZ ;  /* 0x00000000000e7805 */ /* 0x000fcc000001ff00 */
[----:B------:R-:W3:Y:S01]  /*1060*/  @P1 LDG.E.EL.128 R12, desc[UR4][R38.64] ;  /* 0x00000004260c1981 */ /* 0x000ee2000c2e1d00 */
[----:B------:R-:W-:Y:S01]  /*1070*/  CS2R R30, SRZ ;  /* 0x00000000001e7805 */ /* 0x000fe2000001ff00 */
[----:B------:R-:W-:-:S05]  /*1080*/  IMAD.WIDE R32, R32, 0x4, R34 ;  /* 0x0000000420207825 */ /* 0x000fca00078e0222 */
[----:B------:R-:W3:Y:S04]  /*1090*/  @P0 LDG.E.EL R31, desc[UR4][R40.64] ;  /* 0x00000004281f0981 */ /* 0x000ee8000c2e1900 */
[----:B------:R1:W3:Y:S02]  /*10a0*/  @P0 LDG.E.EL R30, desc[UR4][R32.64] ;  /* 0x00000004201e0981 */ /* 0x0002e4000c2e1900 */
[----:B-1----:R-:W-:Y:S01]  /*10b0*/  VIADD R32, R16, 0x200 ;  /* 0x0000020010207836 */ /* 0x002fe20000000000 */
[----:B--2---:R-:W-:Y:S02]  /*10c0*/  SEL R40, R9, RZ, P1 ;  /* 0x000000ff09287207 */ /* 0x004fe40000800000 */
[----:B------:R-:W-:Y:S02]  /*10d0*/  SEL R35, R8, RZ, P1 ;  /* 0x000000ff08237207 */ /* 0x000fe40000800000 */
[----:B------:R-:W-:-:S02]  /*10e0*/  SEL R34, R11, RZ, P1 ;  /* 0x000000ff0b227207 */ /* 0x000fc40000800000 */
[--C-:B------:R-:W-:Y:S02]  /*10f0*/  SHF.R.U32.HI R11, RZ, 0x19, R40.reuse ;  /* 0x00000019ff0b7819 */ /* 0x100fe40000011628 */
[----:B------:R-:W-:Y:S02]  /*1100*/  LEA R8, P4, R35, UR6, 0x2 ;  /* 0x0000000623087c11 */ /* 0x000fe4000f8810ff */
[----:B------:R-:W-:Y:S02]  /*1110*/  LOP3.LUT R11, R11, 0x40, RZ, 0xc0, !PT ;  /* 0x000000400b0b7812 */ /* 0x000fe400078ec0ff */
[----:B------:R-:W-:Y:S02]  /*1120*/  SEL R9, R10, RZ, P1 ;  /* 0x000000ff0a097207 */ /* 0x000fe40000800000 */
[----:B------:R-:W-:Y:S02]  /*1130*/  LEA.HI.X R10, R35, UR7, R40, 0x2, P4 ;  /* 0x00000007230a7c11 */ /* 0x000fe4000a0f1428 */
[----:B------:R-:W-:-:S02]  /*1140*/  IADD3 R8, P4, P5, R20, R8, R11 ;  /* 0x0000000814087210 */ /* 0x000fc40007d9e00b */
[----:B------:R-:W-:Y:S02]  /*1150*/  SHF.R.S32.HI R11, RZ, 0x1f, R19 ;  /* 0x0000001fff0b7819 */ /* 0x000fe40000011413 */
[--C-:B------:R-:W-:Y:S02]  /*1160*/  SHF.R.U32.HI R19, RZ, 0x19, R34.reuse ;  /* 0x00000019ff137819 */ /* 0x100fe40000011622 */
[----:B------:R-:W-:Y:S02]  /*1170*/  LEA R33, P6, R9, UR6, 0x2 ;  /* 0x0000000609217c11 */ /* 0x000fe4000f8c10ff */
[----:B------:R-:W-:Y:S02]  /*1180*/  LOP3.LUT R19, R19, 0x40, RZ, 0xc0, !PT ;  /* 0x0000004013137812 */ /* 0x000fe400078ec0ff */
[----:B------:R-:W-:Y:S02]  /*1190*/  LEA.HI R11, R11, R32, RZ, 0x12 ;  /* 0x000000200b0b7211 */ /* 0x000fe400078f90ff */
[----:B------:R-:W-:-:S02]  /*11a0*/  LEA.HI.X R32, R9, UR7, R34, 0x2, P6 ;  /* 0x0000000709207c11 */ /* 0x000fc4000b0f1422 */
[C---:B------:R-:W-:Y:S02]  /*11b0*/  IADD3.X R9, R21.reuse, R10, RZ, P4, P5 ;  /* 0x0000000a15097210 */ /* 0x040fe400027ea4ff */
[----:B------:R-:W-:Y:S02]  /*11c0*/  IADD3 R10, P4, P5, R20, R33, R19 ;  /* 0x00000021140a7210 */ /* 0x000fe40007d9e013 */
[----:B------:R-:W-:Y:S01]  /*11d0*/  SHF.R.S32.HI R19, RZ, 0x12, R11 ;  /* 0x00000012ff137819 */ /* 0x000fe2000001140b */
[----:B------:R-:W-:Y:S01]  /*11e0*/  IMAD.WIDE R8, R24, 0x4, R8 ;  /* 0x0000000418087825 */ /* 0x000fe200078e0208 */
[----:B------:R-:W-:Y:S02]  /*11f0*/  IADD3.X R11, R21, R32, RZ, P4, P5 ;  /* 0x00000020150b7210 */ /* 0x000fe400027ea4ff */
[----:B---3--:R-:W-:Y:S01]  /*1200*/  SEL R34, R13, RZ, P1 ;  /* 0x000000ff0d227207 */ /* 0x008fe20000800000 */
[----:B------:R-:W-:Y:S01]  /*1210*/  IMAD.SHL.U32 R19, R19, 0x8000, RZ ;  /* 0x0000800013137824 */ /* 0x000fe200078e00ff */
[----:B------:R-:W-:Y:S01]  /*1220*/  SEL R37, R12, RZ, P1 ;  /* 0x000000ff0c257207 */ /* 0x000fe20000800000 */
[----:B------:R-:W-:Y:S01]  /*1230*/  IMAD.WIDE R10, R24, 0x4, R10 ;  /* 0x00000004180a7825 */ /* 0x000fe200078e020a */
[----:B------:R-:W-:-:S02]  /*1240*/  CS2R R32, SRZ ;  /* 0x0000000000207805 */ /* 0x000fc4000001ff00 */
[----:B------:R-:W-:Y:S01]  /*1250*/  SHF.R.U32.HI R12, RZ, 0x19, R34 ;  /* 0x00000019ff0c7819 */ /* 0x000fe20000011622 */
[----:B------:R-:W-:Y:S01]  /*1260*/  IMAD.WIDE R8, R19, 0x4, R8 ;  /* 0x0000000413087825 */ /* 0x000fe200078e0208 */
[----:B------:R-:W-:Y:S02]  /*1270*/  SEL R13, R14, RZ, P1 ;  /* 0x000000ff0e0d7207 */ /* 0x000fe40000800000 */
[----:B------:R-:W-:Y:S02]  /*1280*/  SEL R14, R15, RZ, P1 ;  /* 0x000000ff0f0e7207 */ /* 0x000fe40000800000 */
[----:B------:R-:W-:Y:S01]  /*1290*/  LEA R35, P4, R37, UR6, 0x2 ;  /* 0x0000000625237c11 */ /* 0x000fe2000f8810ff */
[----:B------:R-:W-:Y:S01]  /*12a0*/  IMAD.WIDE R10, R19, 0x4, R10 ;  /* 0x00000004130a7825 */ /* 0x000fe200078e020a */
[----:B------:R-:W-:Y:S01]  /*12b0*/  LOP3.LUT R15, R12, 0x40, RZ, 0xc0, !PT ;  /* 0x000000400c0f7812 */ /* 0x000fe200078ec0ff */
[----:B------:R1:W2:Y:S01]  /*12c0*/  @P1 LDG.E.EL R33, desc[UR4][R8.64] ;  /* 0x0000000408211981 */ /* 0x0002a2000c2e1900 */
[----:B------:R-:W-:-:S02]  /*12d0*/  LEA.HI.X R36, R37, UR7, R34, 0x2, P4 ;  /* 0x0000000725247c11 */ /* 0x000fc4000a0f1422 */
[----:B------:R-:W-:Y:S01]  /*12e0*/  LEA R12, P4, R13, UR6, 0x2 ;  /* 0x000000060d0c7c11 */ /* 0x000fe2000f8810ff */
[----:B------:R3:W2:Y:S01]  /*12f0*/  @P1 LDG.E.EL R32, desc[UR4][R10.64] ;  /* 0x000000040a201981 */ /* 0x0006a2000c2e1900 */
[----:B-1----:R-:W-:Y:S02]  /*1300*/  SHF.R.U32.HI R9, RZ, 0x19, R14 ;  /* 0x00000019ff097819 */ /* 0x002fe4000001160e */
[C---:B------:R-:W-:Y:S02]  /*1310*/  IADD3 R8, P5, P6, R20.reuse, R35, R15 ;  /* 0x0000002314087210 */ /* 0x040fe40007ebe00f */
[----:B------:R-:W1:Y:S01]  /*1320*/  LDC.64 R34, c[0x0][0x240] ;  /* 0x00009000ff227b82 */ /* 0x000e620000000a00 */
[----:B---3--:R-:W-:Y:S02]  /*1330*/  LOP3.LUT R11, R9, 0x40, RZ, 0xc0, !PT ;  /* 0x00000040090b7812 */ /* 0x008fe400078ec0ff */
[----:B------:R-:W-:Y:S02]  /*1340*/  IADD3.X R9, R21, R36, RZ, P5, P6 ;  /* 0x0000002415097210 */ /* 0x000fe40002fec4ff */
[----:B------:R-:W-:-:S02]  /*1350*/  IADD3 R12, P5, P6, R20, R12, R11 ;  /* 0x0000000c140c7210 */ /* 0x000fc40007ebe00b */
[----:B------:R-:W-:-:S04]  /*1360*/  SHF.R.S32.HI R11, RZ, 0x1f, R16 ;  /* 0x0000001fff0b7819 */ /* 0x000fc80000011410 */
[----:B------:R-:W-:Y:S01]  /*1370*/  LEA.HI R36, R11, R16, RZ, 0x5 ;  /* 0x000000100b247211 */ /* 0x000fe200078f28ff */
[----:B------:R-:W-:-:S03]  /*1380*/  IMAD.WIDE R8, R24, 0x4, R8 ;  /* 0x0000000418087825 */ /* 0x000fc600078e0208 */
[----:B------:R-:W-:Y:S02]  /*1390*/  LOP3.LUT R11, R36, 0xffffffe0, RZ, 0xc0, !PT ;  /* 0xffffffe0240b7812 */ /* 0x000fe400078ec0ff */
[----:B------:R-:W-:-:S03]  /*13a0*/  LEA.HI.X R14, R13, UR7, R14, 0x2, P4 ;  /* 0x000000070d0e7c11 */ /* 0x000fc6000a0f140e */
[----:B------:R-:W-:Y:S01]  /*13b0*/  IMAD.IADD R11, R16, 0x1, -R11 ;  /* 0x00000001100b7824 */ /* 0x000fe200078e0a0b */
[----:B------:R-:W-:Y:S01]  /*13c0*/  IADD3.X R13, R21, R14, RZ, P5, P6 ;  /* 0x0000000e150d7210 */ /* 0x000fe20002fec4ff */
[----:B------:R-:W-:Y:S01]  /*13d0*/  IMAD.WIDE R14, R19, 0x4, R8 ;  /* 0x00000004130e7825 */ /* 0x000fe200078e0208 */
[----:B------:R-:W-:-:S03]  /*13e0*/  CS2R R8, SRZ ;  /* 0x0000000000087805 */ /* 0x000fc6000001ff00 */
[----:B-1----:R-:W-:Y:S01]  /*13f0*/  IMAD.WIDE R34, R11, 0x4, R34 ;  /* 0x000000040b227825 */ /* 0x002fe200078e0222 */
[----:B------:R-:W-:-:S06]  /*1400*/  CS2R R10, SRZ ;  /* 0x00000000000a7805 */ /* 0x000fcc000001ff00 */
[----:B------:R-:W3:Y:S01]  /*1410*/  @P0 LDG.E.EL.128 R8, desc[UR4][R34.64] ;  /* 0x0000000422080981 */ /* 0x000ee2000c2e1d00 */
[----:B------:R-:W-:Y:S02]  /*1420*/  IMAD.MOV.U32 R20, RZ, RZ, RZ ;  /* 0x000000ffff147224 */ /* 0x000fe400078e00ff */
[----:B------:R-:W-:-:S04]  /*1430*/  IMAD.WIDE R12, R24, 0x4, R12 ;  /* 0x00000004180c7825 */ /* 0x000fc800078e020c */
[----:B------:R1:W2:Y:S01]  /*1440*/  @P1 LDG.E.EL R20, desc[UR4][R14.64] ;  /* 0x000000040e141981 */ /* 0x0002a2000c2e1900 */
[----:B------:R-:W-:Y:S01]  /*1450*/  IMAD.WIDE R38, R19, 0x4, R12 ;  /* 0x0000000413267825 */ /* 0x000fe200078e020c */
[----:B------:R-:W-:Y:S02]  /*1460*/  CS2R R12, SRZ ;  /* 0x00000000000c7805 */ /* 0x000fe4000001ff00 */
[----:B01----:R-:W-:-:S06]  /*1470*/  CS2R R14, SRZ ;  /* 0x00000000000e7805 */ /* 0x003fcc000001ff00 */
[----:B------:R-:W2:Y:S01]  /*1480*/  @P1 LDG.E.EL.128 R12, desc[UR4][R34.64] ;  /* 0x00000004220c1981 */ /* 0x000ea2000c2e1d00 */
[----:B----4-:R-:W-:Y:S02]  /*1490*/  SEL R24, R7, RZ, P0 ;  /* 0x000000ff07187207 */ /* 0x010fe40000000000 */
[----:B------:R-:W-:Y:S01]  /*14a0*/  SEL R27, R27, RZ, P0 ;  /* 0x000000ff1b1b7207 */ /* 0x000fe20000000000 */
[----:B------:R-:W-:Y:S01]  /*14b0*/  IMAD.MOV.U32 R19, RZ, RZ, RZ ;  /* 0x000000ffff137224 */ /* 0x000fe200078e00ff */
[----:B-----5:R-:W-:-:S03]  /*14c0*/  SEL R7, R17, RZ, P0 ;  /* 0x000000ff11077207 */ /* 0x020fc60000000000 */
[----:B------:R-:W-:Y:S01]  /*14d0*/  FADD R27, -R24, R27 ;  /* 0x0000001b181b7221 */ /* 0x000fe20000000100 */
[----:B------:R-:W-:Y:S01]  /*14e0*/  LEA.HI R5, R5, R5, RZ, 0x5 ;  /* 0x0000000505057211 */ /* 0x000fe200078f28ff */
[----:B------:R0:W4:Y:S01]  /*14f0*/  @P1 LDG.E.EL R19, desc[UR4][R38.64] ;  /* 0x0000000426131981 */ /* 0x000122000c2e1900 */
[----:B------:R-:W-:Y:S02]  /*1500*/  SEL R0, R0, RZ, P0 ;  /* 0x000000ff00007207 */ /* 0x000fe40000000000 */
[----:B------:R-:W-:Y:S02]  /*1510*/  SEL R17, R28, RZ, P0 ;  /* 0x000000ff1c117207 */ /* 0x000fe40000000000 */
[----:B------:R-:W-:Y:S02]  /*1520*/  SHF.R.S32.HI R36, RZ, 0x5, R36 ;  /* 0x00000005ff247819 */ /* 0x000fe40000011424 */
[----:B------:R-:W-:Y:S01]  /*1530*/  LOP3.LUT R5, R5, 0xffffffe0, RZ, 0xc0, !PT ;  /* 0xffffffe005057812 */ /* 0x000fe200078ec0ff */
[----:B0-----:R-:W0:Y:S01]  /*1540*/  LDC.64 R38, c[0x0][0x218] ;  /* 0x00008600ff267b82 */ /* 0x001e220000000a00 */
[----:B------:R-:W-:-:S03]  /*1550*/  FADD R17, -R0, R17 ;  /* 0x0000001100117221 */ /* 0x000fc60000000100 */
[----:B------:R-:W-:Y:S01]  /*1560*/  IMAD.IADD R5, R36, 0x1, -R5 ;  /* 0x0000000124057824 */ /* 0x000fe200078e0a05 */
[----:B------:R-:W-:-:S03]  /*1570*/  SEL R4, R4, RZ, P1 ;  /* 0x000000ff04047207 */ /* 0x000fc60000800000 */
[----:B------:R-:W1:Y:S01]  /*1580*/  LDC.64 R36, c[0x0][0x210] ;  /* 0x00008400ff247b82 */ /* 0x000e620000000a00 */
[----:B------:R-:W-:Y:S01]  /*1590*/  SEL R18, R18, RZ, P0 ;  /* 0x000000ff12127207 */ /* 0x000fe20000000000 */
[----:B------:R-:W-:Y:S01]  /*15a0*/  IMAD.MOV.U32 R34, RZ, RZ, RZ ;  /* 0x000000ffff227224 */ /* 0x000fe200078e00ff */
[----:B---3--:R-:W-:Y:S02]  /*15b0*/  SEL R21, R8, RZ, P0 ;  /* 0x000000ff08157207 */ /* 0x008fe40000000000 */
[----:B------:R-:W-:-:S03]  /*15c0*/  SEL R8, R31, RZ, P0 ;  /* 0x000000ff1f087207 */ /* 0x000fc60000000000 */
[----:B------:R-:W-:Y:S01]  /*15d0*/  FFMA R24, R27, R21, R24 ;  /* 0x000000151b187223 */ /* 0x000fe20000000018 */
[----:B------:R-:W-:Y:S01]  /*15e0*/  SEL R27, R10, RZ, P0 ;  /* 0x000000ff0a1b7207 */ /* 0x000fe20000000000 */
[----:B------:R-:W-:Y:S01]  /*15f0*/  FADD R10, -R7, R8 ;  /* 0x00000008070a7221 */ /* 0x000fe20000000100 */
[----:B------:R-:W-:Y:S02]  /*1600*/  SEL R21, R9, RZ, P0 ;  /* 0x000000ff09157207 */ /* 0x000fe40000000000 */
[----:B------:R-:W3:Y:S03]  /*1610*/  LDC.64 R8, c[0x0][0x248] ;  /* 0x00009200ff087b82 */ /* 0x000ee60000000a00 */
[----:B------:R-:W-:Y:S01]  /*1620*/  FFMA R17, R17, R21, R0 ;  /* 0x0000001511117223 */ /* 0x000fe20000000000 */
[----:B------:R-:W-:Y:S01]  /*1630*/  FFMA R0, R10, R27, R7 ;  /* 0x0000001b0a007223 */ /* 0x000fe20000000007 */
[----:B------:R-:W-:-:S02]  /*1640*/  SEL R7, R6, RZ, P1 ;  /* 0x000000ff06077207 */ /* 0x000fc40000800000 */
[----:B------:R-:W-:Y:S02]  /*1650*/  SEL R6, R23, RZ, P1 ;  /* 0x000000ff17067207 */ /* 0x000fe40000800000 */
[----:B------:R-:W-:Y:S02]  /*1660*/  SEL R23, R30, RZ, P0 ;  /* 0x000000ff1e177207 */ /* 0x000fe40000000000 */
[----:B--2---:R-:W-:Y:S02]  /*1670*/  SEL R10, R33, RZ, P1 ;  /* 0x000000ff210a7207 */ /* 0x004fe40000800000 */
[----:B------:R-:W-:Y:S02]  /*1680*/  SEL R27, R32, RZ, P1 ;  /* 0x000000ff201b7207 */ /* 0x000fe40000800000 */
[----:B------:R-:W-:Y:S01]  /*1690*/  SEL R31, R20, RZ, P1 ;  /* 0x000000ff141f7207 */ /* 0x000fe20000800000 */
[----:B------:R-:W-:Y:S01]  /*16a0*/  FADD R23, -R18, R23 ;  /* 0x0000001712177221 */ /* 0x000fe20000000100 */
[----:B------:R-:W-:Y:S01]  /*16b0*/  SEL R11, R11, RZ, P0 ;  /* 0x000000ff0b0b7207 */ /* 0x000fe20000000000 */
[----:B------:R-:W-:Y:S01]  /*16c0*/  FADD R10, -R7, R10 ;  /* 0x0000000a070a7221 */ /* 0x000fe20000000100 */
[----:B------:R-:W-:Y:S01]  /*16d0*/  SEL R12, R12, RZ, P1 ;  /* 0x000000ff0c0c7207 */ /* 0x000fe20000800000 */
[----:B------:R-:W-:Y:S01]  /*16e0*/  FADD R27, -R4, R27 ;  /* 0x0000001b041b7221 */ /* 0x000fe20000000100 */
[----:B------:R-:W-:Y:S01]  /*16f0*/  SEL R13, R13, RZ, P1 ;  /* 0x000000ff0d0d7207 */ /* 0x000fe20000800000 */
[----:B------:R-:W-:Y:S01]  /*1700*/  FADD R31, -R6, R31 ;  /* 0x0000001f061f7221 */ /* 0x000fe20000000100 */
[----:B------:R-:W-:Y:S01]  /*1710*/  SEL R21, R14, RZ, P1 ;  /* 0x000000ff0e157207 */ /* 0x000fe20000800000 */
[----:B------:R-:W-:Y:S01]  /*1720*/  FFMA R23, R23, R11, R18 ;  /* 0x0000000b17177223 */ /* 0x000fe20000000012 */
[----:B------:R-:W-:Y:S01]  /*1730*/  FFMA R12, R10, R12, R7 ;  /* 0x0000000c0a0c7223 */ /* 0x000fe20000000007 */
[----:B------:R-:W-:Y:S01]  /*1740*/  FFMA R14, R27, R13, R4 ;  /* 0x0000000d1b0e7223 */ /* 0x000fe20000000004 */
[----:B---3--:R-:W-:-:S04]  /*1750*/  IMAD.WIDE R10, R5, 0x4, R8 ;  /* 0x00000004050a7825 */ /* 0x008fc800078e0208 */
[----:B------:R-:W-:Y:S01]  /*1760*/  FFMA R13, R31, R21, R6 ;  /* 0x000000151f0d7223 */ /* 0x000fe20000000006 */
[----:B------:R-:W-:Y:S02]  /*1770*/  CS2R R4, SRZ ;  /* 0x0000000000047805 */ /* 0x000fe4000001ff00 */
[----:B------:R-:W-:Y:S01]  /*1780*/  CS2R R6, SRZ ;  /* 0x0000000000067805 */ /* 0x000fe2000001ff00 */
[----:B------:R-:W-:Y:S01]  /*1790*/  IMAD.WIDE R40, R3, 0x4, R8 ;  /* 0x0000000403287825 */ /* 0x000fe200078e0208 */
[----:B------:R-:W-:Y:S01]  /*17a0*/  CS2R R32, SRZ ;  /* 0x0000000000207805 */ /* 0x000fe2000001ff00 */
[----:B------:R-:W2:Y:S02]  /*17b0*/  @P0 LDG.E.EL R34, desc[UR4][R10.64] ;  /* 0x000000040a220981 */ /* 0x000ea4000c2e1900 */
[----:B------:R-:W-:Y:S02]  /*17c0*/  IMAD.MOV.U32 R27, RZ, RZ, RZ ;  /* 0x000000ffff1b7224 */ /* 0x000fe400078e00ff */
[----:B0-----:R-:W-:Y:S01]  /*17d0*/  IMAD.WIDE R30, R25, 0x4, R38 ;  /* 0x00000004191e7825 */ /* 0x001fe200078e0226 */
[----:B------:R-:W3:Y:S03]  /*17e0*/  @P0 LDG.E.EL R33, desc[UR4][R10.64] ;  /* 0x000000040a210981 */ /* 0x000ee6000c2e1900 */
[----:B------:R-:W-:Y:S01]  /*17f0*/  IMAD.MOV.U32 R21, RZ, RZ, RZ ;  /* 0x000000ffff157224 */ /* 0x000fe200078e00ff */
[----:B------:R-:W5:Y:S01]  /*1800*/  @P0 LDG.E.128 R4, desc[UR4][R30.64] ;  /* 0x000000041e040981 */ /* 0x000f62000c1e1d00 */
[----:B------:R-:W-:-:S02]  /*1810*/  IMAD.MOV.U32 R20, RZ, RZ, RZ ;  /* 0x000000ffff147224 */ /* 0x000fc400078e00ff */
[----:B------:R-:W-:Y:S01]  /*1820*/  IMAD.MOV.U32 R18, RZ, RZ, RZ ;  /* 0x000000ffff127224 */ /* 0x000fe200078e00ff */
[----:B------:R-:W2:Y:S01]  /*1830*/  @P0 LDG.E.EL R27, desc[UR4][R10.64] ;  /* 0x000000040a1b0981 */ /* 0x000ea2000c2e1900 */
[----:B------:R-:W-:Y:S01]  /*1840*/  IMAD.MOV.U32 R3, RZ, RZ, RZ ;  /* 0x000000ffff037224 */ /* 0x000fe200078e00ff */
[----:B------:R-:W-:Y:S02]  /*1850*/  CS2R R8, SRZ ;  /* 0x0000000000087805 */ /* 0x000fe4000001ff00 */
[----:B------:R0:W3:Y:S04]  /*1860*/  @P0 LDG.E.EL R32, desc[UR4][R10.64] ;  /* 0x000000040a200981 */ /* 0x0000e8000c2e1900 */
[----:B------:R-:W3:Y:S04]  /*1870*/  @P1 LDG.E.EL R21, desc[UR4][R40.64] ;  /* 0x0000000428151981 */ /* 0x000ee8000c2e1900 */
[----:B------:R-:W3:Y:S01]  /*1880*/  @P1 LDG.E.EL R20, desc[UR4][R40.64] ;  /* 0x0000000428141981 */ /* 0x000ee2000c2e1900 */
[----:B0-----:R-:W-:-:S03]  /*1890*/  CS2R R10, SRZ ;  /* 0x00000000000a7805 */ /* 0x001fc6000001ff00 */
[----:B------:R-:W3:Y:S04]  /*18a0*/  @P1 LDG.E.EL R18, desc[UR4][R40.64] ;  /* 0x0000000428121981 */ /* 0x000ee8000c2e1900 */
[----:B------:R1:W3:Y:S02]  /*18b0*/  @P1 LDG.E.EL R3, desc[UR4][R40.64] ;  /* 0x0000000428031981 */ /* 0x0002e4000c2e1900 */
[----:B-1----:R-:W-:-:S05]  /*18c0*/  IMAD.WIDE R40, R2, 0x4, R36 ;  /* 0x0000000402287825 */ /* 0x002fca00078e0224 */
[----:B------:R0:W3:Y:S01]  /*18d0*/  @!P2 LDG.E.128 R8, desc[UR4][R40.64] ;  /* 0x000000042808a981 */ /* 0x0000e2000c1e1d00 */
[----:B------:R-:W-:Y:S01]  /*18e0*/  IMAD.WIDE R38, R29, 0x4, R38 ;  /* 0x000000041d267825 */ /* 0x000fe200078e0226 */
[----:B------:R-:W-:Y:S02]  /*18f0*/  CS2R R28, SRZ ;  /* 0x00000000001c7805 */ /* 0x000fe4000001ff00 */
[----:B------:R-:W-:-:S06]  /*1900*/  CS2R R30, SRZ ;  /* 0x00000000001e7805 */ /* 0x000fcc000001ff00 */
[----:B------:R-:W4:Y:S01]  /*1910*/  @P1 LDG.E.128 R28, desc[UR4][R38.64] ;  /* 0x00000004261c1981 */ /* 0x000f22000c1e1d00 */
[----:B0-----:R-:W-:Y:S02]  /*1920*/  IMAD.WIDE R40, R26, 0x4, R36 ;  /* 0x000000041a287825 */ /* 0x001fe400078e0224 */
[----:B------:R-:W0:Y:S02]  /*1930*/  LDC.64 R36, c[0x0][0x250] ;  /* 0x00009400ff247b82 */ /* 0x000e240000000a00 */
[----:B------:R-:W-:Y:S01]  /*1940*/  IMAD.MOV.U32 R26, RZ, RZ, RZ ;  /* 0x000000ffff1a7224 */ /* 0x000fe200078e00ff */
[----:B-----5:R-:W-:Y:S02]  /*1950*/  SEL R25, R4, RZ, P0 ;  /* 0x000000ff04197207 */ /* 0x020fe40000000000 */
[----:B--2---:R-:W-:-:S03]  /*1960*/  SEL R27, R27, RZ, P0 ;  /* 0x000000ff1b1b7207 */ /* 0x004fc60000000000 */
[----:B------:R-:W-:Y:S01]  /*1970*/  FADD R24, -R25, R24 ;  /* 0x0000001819187221 */ /* 0x000fe20000000100 */
[----:B---3--:R-:W-:-:S03]  /*1980*/  SEL R8, R8, RZ, !P2 ;  /* 0x000000ff08087207 */ /* 0x008fc60005000000 */
[----:B------:R-:W-:Y:S01]  /*1990*/  @P2 FFMA R8, R24, R27, R25 ;  /* 0x0000001b18082223 */ /* 0x000fe20000000019 */
[----:B------:R-:W-:Y:S01]  /*19a0*/  CS2R R24, SRZ ;  /* 0x0000000000187805 */ /* 0x000fe2000001ff00 */
[----:B------:R-:W-:-:S06]  /*19b0*/  IMAD.MOV.U32 R27, RZ, RZ, RZ ;  /* 0x000000ffff1b7224 */ /* 0x000fcc00078e00ff */
[----:B------:R-:W2:Y:S01]  /*19c0*/  @!P3 LDG.E.128 R24, desc[UR4][R40.64] ;  /* 0x000000042818b981 */ /* 0x000ea2000c1e1d00 */
[----:B------:R-:W-:Y:S02]  /*19d0*/  SEL R22, R22, RZ, P1 ;  /* 0x000000ff16167207 */ /* 0x000fe40000800000 */
[----:B----4-:R-:W-:Y:S02]  /*19e0*/  SEL R19, R19, RZ, P1 ;  /* 0x000000ff13137207 */ /* 0x010fe40000800000 */
[----:B------:R-:W-:Y:S02]  /*19f0*/  SEL R4, R5, RZ, P0 ;  /* 0x000000ff05047207 */ /* 0x000fe40000000000 */
[----:B------:R-:W-:Y:S01]  /*1a00*/  SEL R5, R6, RZ, P0 ;  /* 0x000000ff06057207 */ /* 0x000fe20000000000 */
[----:B------:R-:W-:Y:S01]  /*1a10*/  FADD R19, -R22, R19 ;  /* 0x0000001316137221 */ /* 0x000fe20000000100 */
[----:B------:R-:W-:Y:S01]  /*1a20*/  SEL R2, R15, RZ, P1 ;  /* 0x000000ff0f027207 */ /* 0x000fe20000800000 */
[----:B0-----:R-:W-:Y:S01]  /*1a30*/  IMAD.WIDE R36, R16, 0x4, R36 ;  /* 0x0000000410247825 */ /* 0x001fe200078e0224 */
[----:B------:R-:W-:-:S03]  /*1a40*/  SEL R16, R33, RZ, P0 ;  /* 0x000000ff21107207 */ /* 0x000fc60000000000 */
[----:B------:R-:W-:Y:S01]  /*1a50*/  FADD R0, -R5, R0 ;  /* 0x0000000005007221 */ /* 0x000fe20000000100 */
[----:B------:R-:W-:Y:S01]  /*1a60*/  SEL R6, R7, RZ, P0 ;  /* 0x000000ff07067207 */ /* 0x000fe20000000000 */
[----:B------:R-:W-:Y:S01]  /*1a70*/  FFMA R2, R19, R2, R22 ;  /* 0x0000000213027223 */ /* 0x000fe20000000016 */
[----:B------:R-:W-:Y:S02]  /*1a80*/  SEL R7, R28, RZ, P1 ;  /* 0x000000ff1c077207 */ /* 0x000fe40000800000 */
[----:B------:R-:W-:Y:S02]  /*1a90*/  SEL R29, R29, RZ, P1 ;  /* 0x000000ff1d1d7207 */ /* 0x000fe40000800000 */
[----:B------:R-:W-:Y:S02]  /*1aa0*/  SEL R30, R30, RZ, P1 ;  /* 0x000000ff1e1e7207 */ /* 0x000fe40000800000 */
[----:B------:R-:W-:Y:S02]  /*1ab0*/  SEL R31, R31, RZ, P1 ;  /* 0x000000ff1f1f7207 */ /* 0x000fe40000800000 */
[----:B------:R-:W-:Y:S01]  /*1ac0*/  SEL R10, R10, RZ, !P2 ;  /* 0x000000ff0a0a7207 */ /* 0x000fe20005000000 */
[----:B------:R-:W-:Y:S01]  /*1ad0*/  @P2 FFMA R10, R0, R16, R5 ;  /* 0x00000010000a2223 */ /* 0x000fe20000000005 */
        /* <DEDUP_REMOVED lines=12> */
[----:B------:R-:W-:Y:S01]  /*1ba0*/  SEL R9, R9, RZ, !P2 ;  /* 0x000000ff09097207 */ /* 0x000fe20005000000 */
[----:B------:R-:W-:Y:S01]  /*1bb0*/  @P2 FFMA R9, R17, R15, R4 ;  /* 0x0000000f11092223 */ /* 0x000fe20000000004 */
[----:B------:R-:W-:Y:S01]  /*1bc0*/  SEL R11, R11, RZ, !P2 ;  /* 0x000000ff0b0b7207 */ /* 0x000fe20005000000 */
[----:B------:R-:W-:-:S05]  /*1bd0*/  @P2 FFMA R11, R23, R19, R6 ;  /* 0x00000013170b2223 */ /* 0x000fca0000000006 */
[----:B------:R-:W-:Y:S01]  /*1be0*/  STG.E.128 desc[UR4][R36.64], R8 ;  /* 0x0000000824007986 */ /* 0x000fe2000c101d04 */
[----:B--2---:R-:W-:Y:S01]  /*1bf0*/  SEL R24, R24, RZ, !P3 ;  /* 0x000000ff18187207 */ /* 0x004fe20005800000 */
[----:B------:R-:W-:Y:S01]  /*1c00*/  @P3 FFMA R24, R12, R21, R7 ;  /* 0x000000150c183223 */ /* 0x000fe20000000007 */
[----:B------:R-:W-:Y:S01]  /*1c10*/  SEL R25, R25, RZ, !P3 ;  /* 0x000000ff19197207 */ /* 0x000fe20005800000 */
[----:B------:R-:W-:Y:S01]  /*1c20*/  @P3 FFMA R25, R14, R20, R29 ;  /* 0x000000140e193223 */ /* 0x000fe2000000001d */
[----:B------:R-:W-:Y:S01]  /*1c30*/  SEL R26, R26, RZ, !P3 ;  /* 0x000000ff1a1a7207 */ /* 0x000fe20005800000 */
[----:B------:R-:W-:Y:S01]  /*1c40*/  @P3 FFMA R26, R13, R18, R30 ;  /* 0x000000120d1a3223 */ /* 0x000fe2000000001e */
[----:B------:R-:W-:Y:S01]  /*1c50*/  SEL R27, R27, RZ, !P3 ;  /* 0x000000ff1b1b7207 */ /* 0x000fe20005800000 */
[----:B------:R-:W-:-:S05]  /*1c60*/  @P3 FFMA R27, R2, R0, R31 ;  /* 0x00000000021b3223 */ /* 0x000fca000000001f */
[----:B------:R-:W-:Y:S01]  /*1c70*/  STG.E.128 desc[UR4][R36.64+0x800], R24 ;  /* 0x0008001824007986 */ /* 0x000fe2000c101d04 */
[----:B------:R-:W-:Y:S05]  /*1c80*/  EXIT ;  /* 0x000000000000794d */ /* 0x000fea0003800000 */
.L_x_0:
[----:B------:R-:W-:-:S00]  /*1c90*/  BRA `(.L_x_0) ;  /* 0xfffffffc00fc7947 */ /* 0x000fc0000383ffff */
[----:B------:R-:W-:-:S00]  /*1ca0*/  NOP ;  /* 0x0000000000007918 */ /* 0x000fc00000000000 */
        /* <DEDUP_REMOVED lines=13> */
.L_x_1:


//--------------------- .nv.constant0.triton_poi_fused_cat_28 --------------------------
	.section	.nv.constant0.triton_poi_fused_cat_28,"a",@progbits
	.sectionflags	@""
	.align	4
.nv.constant0.triton_poi_fused_cat_28:
	.zero		604
